//
// Generated by NVIDIA NVVM Compiler
//
// Compiler Build ID: CL-36424714
// Cuda compilation tools, release 13.0, V13.0.88
// Based on NVVM 20.0.0
//

.version 9.0
.target sm_100
.address_size 64

	// .globl	_Z16kogge_stone_scanPiS_
// _ZZ16kogge_stone_scanPiS_E8partials has been demoted

.visible .entry _Z16kogge_stone_scanPiS_(
	.param .u64 .ptr .align 1 _Z16kogge_stone_scanPiS__param_0,
	.param .u64 .ptr .align 1 _Z16kogge_stone_scanPiS__param_1
)
{
	.reg .pred 	%p<6>;
	.reg .b32 	%r<23>;
	.reg .b64 	%rd<9>;
	// demoted variable
	.shared .align 4 .b8 _ZZ16kogge_stone_scanPiS_E8partials[128];
	ld.param.u64 	%rd2, [_Z16kogge_stone_scanPiS__param_0];
	ld.param.u64 	%rd1, [_Z16kogge_stone_scanPiS__param_1];
	cvta.to.global.u64 	%rd3, %rd2;
	mov.u32 	%r1, %tid.x;
	mul.wide.u32 	%rd4, %r1, 4;
	add.s64 	%rd5, %rd3, %rd4;
	ld.global.u32 	%r6, [%rd5];
	shl.b32 	%r7, %r1, 2;
	mov.u32 	%r8, _ZZ16kogge_stone_scanPiS_E8partials;
	add.s32 	%r2, %r8, %r7;
	st.shared.u32 	[%r2], %r6;
	bar.sync 	0;
	setp.eq.s32 	%p1, %r1, 0;
	@%p1 bra 	$L__BB0_2;
	ld.shared.u32 	%r9, [%r2+-4];
	ld.shared.u32 	%r10, [%r2];
	add.s32 	%r11, %r10, %r9;
	st.shared.u32 	[%r2], %r11;
$L__BB0_2:
	bar.sync 	0;
	setp.lt.u32 	%p2, %r1, 2;
	@%p2 bra 	$L__BB0_4;
	ld.shared.u32 	%r12, [%r2+-8];
	ld.shared.u32 	%r13, [%r2];
	add.s32 	%r14, %r13, %r12;
	st.shared.u32 	[%r2], %r14;
$L__BB0_4:
	bar.sync 	0;
	setp.lt.u32 	%p3, %r1, 4;
	@%p3 bra 	$L__BB0_6;
	ld.shared.u32 	%r15, [%r2+-16];
	ld.shared.u32 	%r16, [%r2];
	add.s32 	%r17, %r16, %r15;
	st.shared.u32 	[%r2], %r17;
$L__BB0_6:
	bar.sync 	0;
	setp.lt.u32 	%p4, %r1, 8;
	@%p4 bra 	$L__BB0_8;
	ld.shared.u32 	%r18, [%r2+-32];
	ld.shared.u32 	%r19, [%r2];
	add.s32 	%r20, %r19, %r18;
	st.shared.u32 	[%r2], %r20;
$L__BB0_8:
	bar.sync 	0;
	setp.lt.u32 	%p5, %r1, 16;
	ld.shared.u32 	%r22, [%r2];
	@%p5 bra 	$L__BB0_10;
	ld.shared.u32 	%r21, [%r2+-64];
	add.s32 	%r22, %r22, %r21;
	st.shared.u32 	[%r2], %r22;
$L__BB0_10:
	cvta.to.global.u64 	%rd6, %rd1;
	add.s64 	%rd8, %rd6, %rd4;
	st.global.u32 	[%rd8], %r22;
	ret;

}


// ===== COMPILED SASS (sm_100) =====

	.target	sm_100

	.elftype	@"ET_EXEC"


//--------------------- .note.nv.tkinfo           --------------------------
	.section	.note.nv.tkinfo,"",@"SHT_NOTE"
	.sectionflags	@"SHF_NOTE_NV_TKINFO"
	.tkinfo
        /*0018*/ 	.word	0x00000002
        /*0030*/ 	.string	""
        /*0030*/ 	.string	"ptxas"
        /*0030*/ 	.string	"Cuda compilation tools, release 13.0, V13.0.88"
        /*0030*/ 	.string	"Build cuda_13.0.r13.0/compiler.36424714_0"
        /*0030*/ 	.string	"-arch sm_100 -m 64 "



//--------------------- .note.nv.cuinfo           --------------------------
	.section	.note.nv.cuinfo,"",@"SHT_NOTE"
	.sectionflags	@"SHF_NOTE_NV_CUINFO"
        /*0018*/ 	.short	0x0002
        /*001a*/ 	.short	0x0064
        /*001c*/ 	.short	0x0082
	.zero		2


//--------------------- .nv.info                  --------------------------
	.section	.nv.info,"",@"SHT_CUDA_INFO"
	.align	4


	//----- nvinfo : EIATTR_REGCOUNT
	.align		4
        /*0000*/ 	.byte	0x04, 0x2f
        /*0002*/ 	.short	(.L_1 - .L_0)
	.align		4
.L_0:
        /*0004*/ 	.word	index@(_Z16kogge_stone_scanPiS_)
        /*0008*/ 	.word	0x0000000c


	//----- nvinfo : EIATTR_FRAME_SIZE
	.align		4
.L_1:
        /*000c*/ 	.byte	0x04, 0x11
        /*000e*/ 	.short	(.L_3 - .L_2)
	.align		4
.L_2:
        /*0010*/ 	.word	index@(_Z16kogge_stone_scanPiS_)
        /*0014*/ 	.word	0x00000000


	//----- nvinfo : EIATTR_MIN_STACK_SIZE
	.align		4
.L_3:
        /*0018*/ 	.byte	0x04, 0x12
        /*001a*/ 	.short	(.L_5 - .L_4)
	.align		4
.L_4:
        /*001c*/ 	.word	index@(_Z16kogge_stone_scanPiS_)
        /*0020*/ 	.word	0x00000000
.L_5:


//--------------------- .nv.compat                --------------------------
	.section	.nv.compat,"",@"SHT_CUDA_COMPAT_INFO"
	.align	4
        /*0000*/ 	.byte	0x02, 0x09, 0x00, 0x00, 0x02, 0x02, 0x01, 0x00, 0x02, 0x05, 0x05, 0x00, 0x03, 0x07, 0x01, 0x01
        /*0010*/ 	.byte	0x02, 0x03, 0x00, 0x00, 0x02, 0x06, 0x01, 0x00, 0x04, 0x0b, 0x08, 0x00, 0x09, 0x00, 0x00, 0x00
        /*0020*/ 	.byte	0x00, 0x00, 0x00, 0x00


//--------------------- .nv.info._Z16kogge_stone_scanPiS_ --------------------------
	.section	.nv.info._Z16kogge_stone_scanPiS_,"",@"SHT_CUDA_INFO"
	.sectionflags	@""
	.align	4


	//----- nvinfo : EIATTR_CUDA_API_VERSION
	.align		4
        /*0000*/ 	.byte	0x04, 0x37
        /*0002*/ 	.short	(.L_7 - .L_6)
.L_6:
        /*0004*/ 	.word	0x00000082


	//----- nvinfo : EIATTR_KPARAM_INFO
	.align		4
.L_7:
        /*0008*/ 	.byte	0x04, 0x17
        /*000a*/ 	.short	(.L_9 - .L_8)
.L_8:
        /*000c*/ 	.word	0x00000000
        /*0010*/ 	.short	0x0001
        /*0012*/ 	.short	0x0008
        /*0014*/ 	.byte	0x00, 0xf5, 0x21, 0x00


	//----- nvinfo : EIATTR_KPARAM_INFO
	.align		4
.L_9:
        /*0018*/ 	.byte	0x04, 0x17
        /*001a*/ 	.short	(.L_11 - .L_10)
.L_10:
        /*001c*/ 	.word	0x00000000
        /*0020*/ 	.short	0x0000
        /*0022*/ 	.short	0x0000
        /*0024*/ 	.byte	0x00, 0xf5, 0x21, 0x00


	//----- nvinfo : EIATTR_SPARSE_MMA_MASK
	.align		4
.L_11:
        /*0028*/ 	.byte	0x03, 0x50
        /*002a*/ 	.short	0x0000


	//----- nvinfo : EIATTR_MAXREG_COUNT
	.align		4
        /*002c*/ 	.byte	0x03, 0x1b
        /*002e*/ 	.short	0x00ff


	//----- nvinfo : EIATTR_NUM_BARRIERS
	.align		4
        /*0030*/ 	.byte	0x02, 0x4c
        /*0032*/ 	.byte	0x01
	.zero		1


	//----- nvinfo : EIATTR_MERCURY_ISA_VERSION
	.align		4
        /*0034*/ 	.byte	0x03, 0x5f
        /*0036*/ 	.short	0x0101


	//----- nvinfo : EIATTR_VRC_CTA_INIT_COUNT
	.align		4
        /*0038*/ 	.byte	0x02, 0x4a
	.zero		1
	.zero		1


	//----- nvinfo : EIATTR_EXIT_INSTR_OFFSETS
	.align		4
        /*003c*/ 	.byte	0x04, 0x1c
        /*003e*/ 	.short	(.L_13 - .L_12)


	//   ....[0]....
.L_12:
        /*0040*/ 	.word	0x000002c0


	//----- nvinfo : EIATTR_CBANK_PARAM_SIZE
	.align		4
.L_13:
        /*0044*/ 	.byte	0x03, 0x19
        /*0046*/ 	.short	0x0010


	//----- nvinfo : EIATTR_PARAM_CBANK
	.align		4
        /*0048*/ 	.byte	0x04, 0x0a
        /*004a*/ 	.short	(.L_15 - .L_14)
	.align		4
.L_14:
        /*004c*/ 	.word	index@(.nv.constant0._Z16kogge_stone_scanPiS_)
        /*0050*/ 	.short	0x0380
        /*0052*/ 	.short	0x0010


	//----- nvinfo : EIATTR_SW_WAR
	.align		4
.L_15:
        /*0054*/ 	.byte	0x04, 0x36
        /*0056*/ 	.short	(.L_17 - .L_16)
.L_16:
        /*0058*/ 	.word	0x00000008
.L_17:


//--------------------- .nv.callgraph             --------------------------
	.section	.nv.callgraph,"",@"SHT_CUDA_CALLGRAPH"
	.align	4
	.sectionentsize	8
	.align		4
        /*0000*/ 	.word	0x00000000
	.align		4
        /*0004*/ 	.word	0xffffffff
	.align		4
        /*0008*/ 	.word	0x00000000
	.align		4
        /*000c*/ 	.word	0xfffffffe
	.align		4
        /*0010*/ 	.word	0x00000000
	.align		4
        /*0014*/ 	.word	0xfffffffd
	.align		4
        /*0018*/ 	.word	0x00000000
	.align		4
        /*001c*/ 	.word	0xfffffffc


//--------------------- .text._Z16kogge_stone_scanPiS_ --------------------------
	.section	.text._Z16kogge_stone_scanPiS_,"ax",@progbits
	.align	128
        .global         _Z16kogge_stone_scanPiS_
        .type           _Z16kogge_stone_scanPiS_,@function
        .size           _Z16kogge_stone_scanPiS_,(.L_x_1 - _Z16kogge_stone_scanPiS_)
        .other          _Z16kogge_stone_scanPiS_,@"STO_CUDA_ENTRY STV_DEFAULT"
_Z16kogge_stone_scanPiS_:
.text._Z16kogge_stone_scanPiS_:
[----:B------:R-:W-:Y:S01]  /*0000*/  LDC R1, c[0x0][0x37c] ;  /* 0x0000df00ff017b82 */ /* 0x000fe20000000800 */
[----:B------:R-:W0:Y:S07]  /*0010*/  S2R R9, SR_TID.X ;  /* 0x0000000000097919 */ /* 0x000e2e0000002100 */
[----:B------:R-:W0:Y:S01]  /*0020*/  LDC.64 R2, c[0x0][0x380] ;  /* 0x0000e000ff027b82 */ /* 0x000e220000000a00 */
[----:B------:R-:W1:Y:S01]  /*0030*/  LDCU.64 UR6, c[0x0][0x358] ;  /* 0x00006b00ff0677ac */ /* 0x000e620008000a00 */
[----:B0-----:R-:W-:-:S06]  /*0040*/  IMAD.WIDE.U32 R2, R9, 0x4, R2 ;  /* 0x0000000409027825 */ /* 0x001fcc00078e0002 */
[----:B-1----:R-:W2:Y:S01]  /*0050*/  LDG.E R2, desc[UR6][R2.64] ;  /* 0x0000000602027981 */ /* 0x002ea2000c1e1900 */
[----:B------:R-:W0:Y:S01]  /*0060*/  S2UR UR5, SR_CgaCtaId ;  /* 0x00000000000579c3 */ /* 0x000e220000008800 */
[----:B------:R-:W-:Y:S01]  /*0070*/  UMOV UR4, 0x400 ;  /* 0x0000040000047882 */ /* 0x000fe20000000000 */
[C---:B------:R-:W-:Y:S02]  /*0080*/  ISETP.NE.AND P0, PT, R9.reuse, RZ, PT ;  /* 0x000000ff0900720c */ /* 0x040fe40003f05270 */
[----:B------:R-:W-:Y:S01]  /*0090*/  ISETP.GE.U32.AND P1, PT, R9, 0x2, PT ;  /* 0x000000020900780c */ /* 0x000fe20003f26070 */
[----:B0-----:R-:W-:-:S06]  /*00a0*/  ULEA UR4, UR5, UR4, 0x18 ;  /* 0x0000000405047291 */ /* 0x001fcc000f8ec0ff */
[----:B------:R-:W-:-:S05]  /*00b0*/  LEA R5, R9, UR4, 0x2 ;  /* 0x0000000409057c11 */ /* 0x000fca000f8e10ff */
[----:B--2---:R-:W-:Y:S01]  /*00c0*/  STS [R5], R2 ;  /* 0x0000000205007388 */ /* 0x004fe20000000800 */
[----:B------:R-:W-:Y:S06]  /*00d0*/  BAR.SYNC.DEFER_BLOCKING 0x0 ;  /* 0x0000000000007b1d */ /* 0x000fec0000010000 */
[----:B------:R-:W-:Y:S04]  /*00e0*/  @P0 LDS R0, [R5+-0x4] ;  /* 0xfffffc0005000984 */ /* 0x000fe80000000800 */
[----:B------:R-:W0:Y:S02]  /*00f0*/  @P0 LDS R7, [R5] ;  /* 0x0000000005070984 */ /* 0x000e240000000800 */
[----:B0-----:R-:W-:-:S05]  /*0100*/  @P0 IMAD.IADD R0, R0, 0x1, R7 ;  /* 0x0000000100000824 */ /* 0x001fca00078e0207 */
[----:B------:R-:W-:Y:S01]  /*0110*/  @P0 STS [R5], R0 ;  /* 0x0000000005000388 */ /* 0x000fe20000000800 */
[----:B------:R-:W-:Y:S01]  /*0120*/  BAR.SYNC.DEFER_BLOCKING 0x0 ;  /* 0x0000000000007b1d */ /* 0x000fe20000010000 */
[----:B------:R-:W-:-:S05]  /*0130*/  ISETP.GE.U32.AND P0, PT, R9, 0x4, PT ;  /* 0x000000040900780c */ /* 0x000fca0003f06070 */
        /* <DEDUP_REMOVED lines=8> */
[----:B0-----:R-:W-:-:S05]  /*01c0*/  @P0 IADD3 R0, PT, PT, R2, R3, RZ ;  /* 0x0000000302000210 */ /* 0x001fca0007ffe0ff */
[----:B------:R-:W-:Y:S01]  /*01d0*/  @P0 STS [R5], R0 ;  /* 0x0000000005000388 */ /* 0x000fe20000000800 */
[----:B------:R-:W-:Y:S01]  /*01e0*/  BAR.SYNC.DEFER_BLOCKING 0x0 ;  /* 0x0000000000007b1d */ /* 0x000fe20000010000 */
[----:B------:R-:W-:-:S05]  /*01f0*/  ISETP.GE.U32.AND P0, PT, R9, 0x10, PT ;  /* 0x000000100900780c */ /* 0x000fca0003f06070 */
[----:B------:R-:W-:Y:S04]  /*0200*/  @P1 LDS R2, [R5+-0x20] ;  /* 0xffffe00005021984 */ /* 0x000fe80000000800 */
[----:B------:R-:W0:Y:S02]  /*0210*/  @P1 LDS R3, [R5] ;  /* 0x0000000005031984 */ /* 0x000e240000000800 */
[----:B0-----:R-:W-:Y:S02]  /*0220*/  @P1 IMAD.IADD R4, R2, 0x1, R3 ;  /* 0x0000000102041824 */ /* 0x001fe400078e0203 */
[----:B------:R-:W0:Y:S03]  /*0230*/  LDC.64 R2, c[0x0][0x388] ;  /* 0x0000e200ff027b82 */ /* 0x000e260000000a00 */
[----:B------:R-:W-:Y:S05]  /*0240*/  @P1 STS [R5], R4 ;  /* 0x0000000405001388 */ /* 0x000fea0000000800 */
[----:B------:R-:W-:Y:S01]  /*0250*/  BAR.SYNC.DEFER_BLOCKING 0x0 ;  /* 0x0000000000007b1d */ /* 0x000fe20000010000 */
[----:B0-----:R-:W-:-:S05]  /*0260*/  IMAD.WIDE.U32 R2, R9, 0x4, R2 ;  /* 0x0000000409027825 */ /* 0x001fca00078e0002 */
[----:B------:R-:W-:Y:S04]  /*0270*/  LDS R6, [R5] ;  /* 0x0000000005067984 */ /* 0x000fe80000000800 */
[----:B------:R-:W0:Y:S02]  /*0280*/  @P0 LDS R7, [R5+-0x40] ;  /* 0xffffc00005070984 */ /* 0x000e240000000800 */
[----:B0-----:R-:W-:-:S05]  /*0290*/  @P0 IADD3 R6, PT, PT, R6, R7, RZ ;  /* 0x0000000706060210 */ /* 0x001fca0007ffe0ff */
[----:B------:R-:W-:Y:S04]  /*02a0*/  @P0 STS [R5], R6 ;  /* 0x0000000605000388 */ /* 0x000fe80000000800 */
[----:B------:R-:W-:Y:S01]  /*02b0*/  STG.E desc[UR6][R2.64], R6 ;  /* 0x0000000602007986 */ /* 0x000fe2000c101906 */
[----:B------:R-:W-:Y:S05]  /*02c0*/  EXIT ;  /* 0x000000000000794d */ /* 0x000fea0003800000 */
.L_x_0:
[----:B------:R-:W-:-:S00]  /*02d0*/  BRA `(.L_x_0) ;  /* 0xfffffffc00fc7947 */ /* 0x000fc0000383ffff */
[----:B------:R-:W-:-:S00]  /*02e0*/  NOP ;  /* 0x0000000000007918 */ /* 0x000fc00000000000 */
        /* <DEDUP_REMOVED lines=9> */
.L_x_1:


//--------------------- .nv.shared._Z16kogge_stone_scanPiS_ --------------------------
	.section	.nv.shared._Z16kogge_stone_scanPiS_,"aw",@nobits
	.sectionflags	@""
	.align	4
.nv.shared._Z16kogge_stone_scanPiS_:
	.zero		1152


//--------------------- .nv.shared.reserved.0     --------------------------
	.section	.nv.shared.reserved.0,"aw",@nobits
	.weak		__nv_reservedSMEM_offset_0_alias
	.size		__nv_reservedSMEM_offset_0_alias, 0, 64
	.other		__nv_reservedSMEM_offset_0_alias,@"STO_CUDA_RESERVED_SHARED STV_DEFAULT"
__nv_reservedSMEM_offset_0_alias:
	.zero		0
	.zero		64


//--------------------- .nv.constant0._Z16kogge_stone_scanPiS_ --------------------------
	.section	.nv.constant0._Z16kogge_stone_scanPiS_,"a",@progbits
	.sectionflags	@""
	.align	4
.nv.constant0._Z16kogge_stone_scanPiS_:
	.zero		912


//--------------------- SYMBOLS --------------------------

	.type		.nv.reservedSmem.offset0,@object
	.size		.nv.reservedSmem.offset0,0x4
	.type		.nv.reservedSmem.cap,@object
	.size		.nv.reservedSmem.cap,0x4
